	.headerflags	@"EF_CUDA_TEXMODE_UNIFIED EF_CUDA_64BIT_ADDRESS EF_CUDA_ACCELERATORS EF_CUDA_SM90 EF_CUDA_VIRTUAL_SM(EF_CUDA_SM90)"
	.elftype	@"ET_EXEC"


//--------------------- .nv.info                  --------------------------
	.section	.nv.info,"",@"SHT_CUDA_INFO"
	.align	4


	//----- nvinfo : EIATTR_REGCOUNT
	.align		4
        /*0000*/ 	.byte	0x04, 0x2f
        /*0002*/ 	.short	(.L_1 - .L_0)
	.align		4
.L_0:
        /*0004*/ 	.word	index@(triton_poi_fused_convolution_relu_53)
        /*0008*/ 	.word	0x0000000c


	//----- nvinfo : EIATTR_MIN_STACK_SIZE
	.align		4
.L_1:
        /*000c*/ 	.byte	0x04, 0x12
        /*000e*/ 	.short	(.L_3 - .L_2)
	.align		4
.L_2:
        /*0010*/ 	.word	index@(triton_poi_fused_convolution_relu_53)
        /*0014*/ 	.word	0x00000000


	//----- nvinfo : EIATTR_FRAME_SIZE
	.align		4
.L_3:
        /*0018*/ 	.byte	0x04, 0x11
        /*001a*/ 	.short	(.L_5 - .L_4)
	.align		4
.L_4:
        /*001c*/ 	.word	index@(triton_poi_fused_convolution_relu_53)
        /*0020*/ 	.word	0x00000000


	//----- nvinfo : EIATTR_MIN_STACK_SIZE
	.align		4
.L_5:
        /*0024*/ 	.byte	0x04, 0x12
        /*0026*/ 	.short	(.L_7 - .L_6)
	.align		4
.L_6:
        /*0028*/ 	.word	index@(triton_poi_fused_convolution_relu_53)
        /*002c*/ 	.word	0x00000000
.L_7:


//--------------------- .nv.info.triton_poi_fused_convolution_relu_53 --------------------------
	.section	.nv.info.triton_poi_fused_convolution_relu_53,"",@"SHT_CUDA_INFO"
	.sectionflags	@""
	.align	4


	//----- nvinfo : EIATTR_CUDA_API_VERSION
	.align		4
        /*0000*/ 	.byte	0x04, 0x37
        /*0002*/ 	.short	(.L_9 - .L_8)
.L_8:
        /*0004*/ 	.word	0x0000007c


	//----- nvinfo : EIATTR_KPARAM_INFO
	.align		4
.L_9:
        /*0008*/ 	.byte	0x04, 0x17
        /*000a*/ 	.short	(.L_11 - .L_10)
.L_10:
        /*000c*/ 	.word	0x00000000
        /*0010*/ 	.short	0x0002
        /*0012*/ 	.short	0x0010
        /*0014*/ 	.byte	0x00, 0xf0, 0x11, 0x00


	//----- nvinfo : EIATTR_KPARAM_INFO
	.align		4
.L_11:
        /*0018*/ 	.byte	0x04, 0x17
        /*001a*/ 	.short	(.L_13 - .L_12)
.L_12:
        /*001c*/ 	.word	0x00000000
        /*0020*/ 	.short	0x0001
        /*0022*/ 	.short	0x0008
        /*0024*/ 	.byte	0x00, 0xf4, 0x21, 0x00


	//----- nvinfo : EIATTR_KPARAM_INFO
	.align		4
.L_13:
        /*0028*/ 	.byte	0x04, 0x17
        /*002a*/ 	.short	(.L_15 - .L_14)
.L_14:
        /*002c*/ 	.word	0x00000000
        /*0030*/ 	.short	0x0000
        /*0032*/ 	.short	0x0000
        /*0034*/ 	.byte	0x00, 0xf4, 0x21, 0x00


	//----- nvinfo : EIATTR_SPARSE_MMA_MASK
	.align		4
.L_15:
        /*0038*/ 	.byte	0x03, 0x50
        /*003a*/ 	.short	0x0000


	//----- nvinfo : EIATTR_MAXREG_COUNT
	.align		4
        /*003c*/ 	.byte	0x03, 0x1b
        /*003e*/ 	.short	0x00ff


	//----- nvinfo : EIATTR_EXIT_INSTR_OFFSETS
	.align		4
        /*0040*/ 	.byte	0x04, 0x1c
        /*0042*/ 	.short	(.L_17 - .L_16)


	//   ....[0]....
.L_16:
        /*0044*/ 	.word	0x00000170


	//   ....[1]....
        /*0048*/ 	.word	0x00000190


	//----- nvinfo : EIATTR_REQNTID
	.align		4
.L_17:
        /*004c*/ 	.byte	0x04, 0x10
        /*004e*/ 	.short	(.L_19 - .L_18)
.L_18:
        /*0050*/ 	.word	0x00000080
        /*0054*/ 	.word	0x00000001
        /*0058*/ 	.word	0x00000001


	//----- nvinfo : EIATTR_CBANK_PARAM_SIZE
	.align		4
.L_19:
        /*005c*/ 	.byte	0x03, 0x19
        /*005e*/ 	.short	0x0014


	//----- nvinfo : EIATTR_PARAM_CBANK
	.align		4
        /*0060*/ 	.byte	0x04, 0x0a
        /*0062*/ 	.short	(.L_21 - .L_20)
	.align		4
.L_20:
        /*0064*/ 	.word	index@(.nv.constant0.triton_poi_fused_convolution_relu_53)
        /*0068*/ 	.short	0x0210
        /*006a*/ 	.short	0x0014


	//----- nvinfo : EIATTR_SW_WAR
	.align		4
.L_21:
        /*006c*/ 	.byte	0x04, 0x36
        /*006e*/ 	.short	(.L_23 - .L_22)
.L_22:
        /*0070*/ 	.word	0x00000008
.L_23:


//--------------------- .nv.callgraph             --------------------------
	.section	.nv.callgraph,"",@"SHT_CUDA_CALLGRAPH"
	.align	4
	.sectionentsize	8
	.align		4
        /*0000*/ 	.word	0x00000000
	.align		4
        /*0004*/ 	.word	0xffffffff
	.align		4
        /*0008*/ 	.word	0x00000000
	.align		4
        /*000c*/ 	.word	0xfffffffe
	.align		4
        /*0010*/ 	.word	0x00000000
	.align		4
        /*0014*/ 	.word	0xfffffffd
	.align		4
        /*0018*/ 	.word	0x00000000
	.align		4
        /*001c*/ 	.word	0xfffffffc


//--------------------- .text.triton_poi_fused_convolution_relu_53 --------------------------
	.section	.text.triton_poi_fused_convolution_relu_53,"ax",@progbits
	.align	128
        .global         triton_poi_fused_convolution_relu_53
        .type           triton_poi_fused_convolution_relu_53,@function
        .size           triton_poi_fused_convolution_relu_53,(.L_x_1 - triton_poi_fused_convolution_relu_53)
        .other          triton_poi_fused_convolution_relu_53,@"STO_CUDA_ENTRY STV_DEFAULT"
triton_poi_fused_convolution_relu_53:
.text.triton_poi_fused_convolution_relu_53:
[----:B------:R-:W0:Y:S02]  /*0000*/  LDC R1, c[0x0][0x28] ;  /* 0x00000a00ff017b82 */ /* 0x000e240000000800 */
[----:B------:R-:W1:Y:S01]  /*0010*/  S2R R6, SR_TID.X ;  /* 0x0000000000067919 */ /* 0x000e620000002100 */
[----:B------:R-:W2:Y:S01]  /*0020*/  LDC.64 R2, c[0x0][0x210] ;  /* 0x00008400ff027b82 */ /* 0x000ea20000000a00 */
[----:B------:R-:W-:Y:S01]  /*0030*/  ULDC.64 UR4, c[0x0][0x208] ;  /* 0x0000820000047ab9 */ /* 0x000fe20000000a00 */
[----:B------:R-:W3:Y:S06]  /*0040*/  S2R R7, SR_CTAID.X ;  /* 0x0000000000077919 */ /* 0x000eec0000002500 */
[----:B------:R-:W4:Y:S01]  /*0050*/  LDC.64 R4, c[0x0][0x218] ;  /* 0x00008600ff047b82 */ /* 0x000f220000000a00 */
[----:B-1----:R-:W-:-:S05]  /*0060*/  LOP3.LUT R6, R6, 0x7f, RZ, 0xc0, !PT ;  /* 0x0000007f06067812 */ /* 0x002fca00078ec0ff */
[----:B---3--:R-:W-:Y:S02]  /*0070*/  IMAD R7, R7, 0x80, R6 ;  /* 0x0000008007077824 */ /* 0x008fe400078e0206 */
[----:B------:R-:W-:Y:S02]  /*0080*/  IMAD.MOV.U32 R6, RZ, RZ, RZ ;  /* 0x000000ffff067224 */ /* 0x000fe400078e00ff */
[C---:B--2---:R-:W-:Y:S01]  /*0090*/  IMAD.WIDE R2, R7.reuse, 0x4, R2 ;  /* 0x0000000407027825 */ /* 0x044fe200078e0202 */
[----:B------:R-:W-:-:S03]  /*00a0*/  ISETP.GE.AND P1, PT, R7, 0x1e0, PT ;  /* 0x000001e00700780c */ /* 0x000fc60003f26270 */
[----:B------:R-:W-:-:S05]  /*00b0*/  IMAD.HI R0, R7, -0x77777777, R6 ;  /* 0x8888888907007827 */ /* 0x000fca00078e0206 */
[----:B------:R-:W-:-:S04]  /*00c0*/  SHF.R.U32.HI R9, RZ, 0x1f, R0 ;  /* 0x0000001fff097819 */ /* 0x000fc80000011600 */
[----:B------:R-:W-:Y:S01]  /*00d0*/  LEA.HI.SX32 R9, R0, R9, 0x1a ;  /* 0x0000000900097211 */ /* 0x000fe200078fd2ff */
[----:B------:R-:W-:-:S04]  /*00e0*/  HFMA2.MMA R0, -RZ, RZ, 0, 0 ;  /* 0x00000000ff007435 */ /* 0x000fc800000001ff */
[----:B------:R-:W-:Y:S01]  /*00f0*/  IMAD R9, R9, -0x78, R7 ;  /* 0xffffff8809097824 */ /* 0x000fe200078e0207 */
[----:B------:R-:W-:-:S03]  /*0100*/  MOV R7, RZ ;  /* 0x000000ff00077202 */ /* 0x000fc60000000f00 */
[----:B----4-:R-:W-:Y:S02]  /*0110*/  IMAD.WIDE R4, R9, 0x4, R4 ;  /* 0x0000000409047825 */ /* 0x010fe400078e0204 */
[----:B------:R-:W2:Y:S04]  /*0120*/  @!P1 LDG.E R0, desc[UR4][R2.64] ;  /* 0x0000000402009981 */ /* 0x000ea8000c1e1900 */
[----:B------:R-:W2:Y:S02]  /*0130*/  @!P1 LDG.E.EL R7, desc[UR4][R4.64] ;  /* 0x0000000404079981 */ /* 0x000ea4000c2e1900 */
[----:B--2---:R-:W-:Y:S01]  /*0140*/  FADD R6, R7, R0 ;  /* 0x0000000007067221 */ /* 0x004fe20000000000 */
[----:B------:R-:W-:-:S04]  /*0150*/  FSETP.GEU.AND P0, PT, R0, -R7, PT ;  /* 0x800000070000720b */ /* 0x000fc80003f0e000 */
[----:B------:R-:W-:Y:S01]  /*0160*/  FSEL R7, R6, RZ, P0 ;  /* 0x000000ff06077208 */ /* 0x000fe20000000000 */
[----:B------:R-:W-:Y:S08]  /*0170*/  @P1 EXIT ;  /* 0x000000000000194d */ /* 0x000ff00003800000 */
[----:B------:R-:W-:Y:S01]  /*0180*/  STG.E desc[UR4][R2.64], R7 ;  /* 0x0000000702007986 */ /* 0x000fe2000c101904 */
[----:B------:R-:W-:Y:S05]  /*0190*/  EXIT ;  /* 0x000000000000794d */ /* 0x000fea0003800000 */
.L_x_0:
[----:B------:R-:W-:-:S00]  /*01a0*/  BRA `(.L_x_0) ;  /* 0xfffffffc00fc7947 */ /* 0x000fc0000383ffff */
[----:B------:R-:W-:-:S00]  /*01b0*/  NOP ;  /* 0x0000000000007918 */ /* 0x000fc00000000000 */
        /* <DEDUP_REMOVED lines=12> */
.L_x_1:


//--------------------- .nv.constant0.triton_poi_fused_convolution_relu_53 --------------------------
	.section	.nv.constant0.triton_poi_fused_convolution_relu_53,"a",@progbits
	.sectionflags	@""
	.align	4
.nv.constant0.triton_poi_fused_convolution_relu_53:
	.zero		548
